//
// Generated by NVIDIA NVVM Compiler
//
// Compiler Build ID: CL-36424714
// Cuda compilation tools, release 13.0, V13.0.88
// Based on NVVM 20.0.0
//

.version 9.0
.target sm_100
.address_size 64

	// .globl	_Z10add_vectorPfPKfS1_

.visible .entry _Z10add_vectorPfPKfS1_(
	.param .u64 .ptr .align 1 _Z10add_vectorPfPKfS1__param_0,
	.param .u64 .ptr .align 1 _Z10add_vectorPfPKfS1__param_1,
	.param .u64 .ptr .align 1 _Z10add_vectorPfPKfS1__param_2
)
{
	.reg .b32 	%r<2>;
	.reg .b32 	%f<4>;
	.reg .b64 	%rd<11>;

	ld.param.u64 	%rd1, [_Z10add_vectorPfPKfS1__param_0];
	ld.param.u64 	%rd2, [_Z10add_vectorPfPKfS1__param_1];
	ld.param.u64 	%rd3, [_Z10add_vectorPfPKfS1__param_2];
	cvta.to.global.u64 	%rd4, %rd1;
	cvta.to.global.u64 	%rd5, %rd3;
	cvta.to.global.u64 	%rd6, %rd2;
	mov.u32 	%r1, %tid.x;
	mul.wide.u32 	%rd7, %r1, 4;
	add.s64 	%rd8, %rd6, %rd7;
	ld.global.f32 	%f1, [%rd8];
	add.s64 	%rd9, %rd5, %rd7;
	ld.global.f32 	%f2, [%rd9];
	add.f32 	%f3, %f1, %f2;
	add.s64 	%rd10, %rd4, %rd7;
	st.global.f32 	[%rd10], %f3;
	ret;

}


// ===== COMPILED SASS (sm_100) =====

	.target	sm_100

	.elftype	@"ET_EXEC"


//--------------------- .note.nv.tkinfo           --------------------------
	.section	.note.nv.tkinfo,"",@"SHT_NOTE"
	.sectionflags	@"SHF_NOTE_NV_TKINFO"
	.tkinfo
        /*0018*/ 	.word	0x00000002
        /*0030*/ 	.string	""
        /*0030*/ 	.string	"ptxas"
        /*0030*/ 	.string	"Cuda compilation tools, release 13.0, V13.0.88"
        /*0030*/ 	.string	"Build cuda_13.0.r13.0/compiler.36424714_0"
        /*0030*/ 	.string	"-arch sm_100 -m 64 "



//--------------------- .note.nv.cuinfo           --------------------------
	.section	.note.nv.cuinfo,"",@"SHT_NOTE"
	.sectionflags	@"SHF_NOTE_NV_CUINFO"
        /*0018*/ 	.short	0x0002
        /*001a*/ 	.short	0x0064
        /*001c*/ 	.short	0x0082
	.zero		2


//--------------------- .nv.info                  --------------------------
	.section	.nv.info,"",@"SHT_CUDA_INFO"
	.align	4


	//----- nvinfo : EIATTR_REGCOUNT
	.align		4
        /*0000*/ 	.byte	0x04, 0x2f
        /*0002*/ 	.short	(.L_1 - .L_0)
	.align		4
.L_0:
        /*0004*/ 	.word	index@(_Z10add_vectorPfPKfS1_)
        /*0008*/ 	.word	0x0000000c


	//----- nvinfo : EIATTR_FRAME_SIZE
	.align		4
.L_1:
        /*000c*/ 	.byte	0x04, 0x11
        /*000e*/ 	.short	(.L_3 - .L_2)
	.align		4
.L_2:
        /*0010*/ 	.word	index@(_Z10add_vectorPfPKfS1_)
        /*0014*/ 	.word	0x00000000


	//----- nvinfo : EIATTR_MIN_STACK_SIZE
	.align		4
.L_3:
        /*0018*/ 	.byte	0x04, 0x12
        /*001a*/ 	.short	(.L_5 - .L_4)
	.align		4
.L_4:
        /*001c*/ 	.word	index@(_Z10add_vectorPfPKfS1_)
        /*0020*/ 	.word	0x00000000
.L_5:


//--------------------- .nv.compat                --------------------------
	.section	.nv.compat,"",@"SHT_CUDA_COMPAT_INFO"
	.align	4
        /*0000*/ 	.byte	0x02, 0x09, 0x00, 0x00, 0x02, 0x02, 0x01, 0x00, 0x02, 0x05, 0x05, 0x00, 0x03, 0x07, 0x01, 0x01
        /*0010*/ 	.byte	0x02, 0x03, 0x00, 0x00, 0x02, 0x06, 0x01, 0x00, 0x04, 0x0b, 0x08, 0x00, 0x09, 0x00, 0x00, 0x00
        /*0020*/ 	.byte	0x00, 0x00, 0x00, 0x00


//--------------------- .nv.info._Z10add_vectorPfPKfS1_ --------------------------
	.section	.nv.info._Z10add_vectorPfPKfS1_,"",@"SHT_CUDA_INFO"
	.sectionflags	@""
	.align	4


	//----- nvinfo : EIATTR_CUDA_API_VERSION
	.align		4
        /*0000*/ 	.byte	0x04, 0x37
        /*0002*/ 	.short	(.L_7 - .L_6)
.L_6:
        /*0004*/ 	.word	0x00000082


	//----- nvinfo : EIATTR_KPARAM_INFO
	.align		4
.L_7:
        /*0008*/ 	.byte	0x04, 0x17
        /*000a*/ 	.short	(.L_9 - .L_8)
.L_8:
        /*000c*/ 	.word	0x00000000
        /*0010*/ 	.short	0x0002
        /*0012*/ 	.short	0x0010
        /*0014*/ 	.byte	0x00, 0xf5, 0x21, 0x00


	//----- nvinfo : EIATTR_KPARAM_INFO
	.align		4
.L_9:
        /*0018*/ 	.byte	0x04, 0x17
        /*001a*/ 	.short	(.L_11 - .L_10)
.L_10:
        /*001c*/ 	.word	0x00000000
        /*0020*/ 	.short	0x0001
        /*0022*/ 	.short	0x0008
        /*0024*/ 	.byte	0x00, 0xf5, 0x21, 0x00


	//----- nvinfo : EIATTR_KPARAM_INFO
	.align		4
.L_11:
        /*0028*/ 	.byte	0x04, 0x17
        /*002a*/ 	.short	(.L_13 - .L_12)
.L_12:
        /*002c*/ 	.word	0x00000000
        /*0030*/ 	.short	0x0000
        /*0032*/ 	.short	0x0000
        /*0034*/ 	.byte	0x00, 0xf5, 0x21, 0x00


	//----- nvinfo : EIATTR_SPARSE_MMA_MASK
	.align		4
.L_13:
        /*0038*/ 	.byte	0x03, 0x50
        /*003a*/ 	.short	0x0000


	//----- nvinfo : EIATTR_MAXREG_COUNT
	.align		4
        /*003c*/ 	.byte	0x03, 0x1b
        /*003e*/ 	.short	0x00ff


	//----- nvinfo : EIATTR_MERCURY_ISA_VERSION
	.align		4
        /*0040*/ 	.byte	0x03, 0x5f
        /*0042*/ 	.short	0x0101


	//----- nvinfo : EIATTR_VRC_CTA_INIT_COUNT
	.align		4
        /*0044*/ 	.byte	0x02, 0x4a
	.zero		1
	.zero		1


	//----- nvinfo : EIATTR_EXIT_INSTR_OFFSETS
	.align		4
        /*0048*/ 	.byte	0x04, 0x1c
        /*004a*/ 	.short	(.L_15 - .L_14)


	//   ....[0]....
.L_14:
        /*004c*/ 	.word	0x000000d0


	//----- nvinfo : EIATTR_CBANK_PARAM_SIZE
	.align		4
.L_15:
        /*0050*/ 	.byte	0x03, 0x19
        /*0052*/ 	.short	0x0018


	//----- nvinfo : EIATTR_PARAM_CBANK
	.align		4
        /*0054*/ 	.byte	0x04, 0x0a
        /*0056*/ 	.short	(.L_17 - .L_16)
	.align		4
.L_16:
        /*0058*/ 	.word	index@(.nv.constant0._Z10add_vectorPfPKfS1_)
        /*005c*/ 	.short	0x0380
        /*005e*/ 	.short	0x0018


	//----- nvinfo : EIATTR_SW_WAR
	.align		4
.L_17:
        /*0060*/ 	.byte	0x04, 0x36
        /*0062*/ 	.short	(.L_19 - .L_18)
.L_18:
        /*0064*/ 	.word	0x00000008
.L_19:


//--------------------- .nv.callgraph             --------------------------
	.section	.nv.callgraph,"",@"SHT_CUDA_CALLGRAPH"
	.align	4
	.sectionentsize	8
	.align		4
        /*0000*/ 	.word	0x00000000
	.align		4
        /*0004*/ 	.word	0xffffffff
	.align		4
        /*0008*/ 	.word	0x00000000
	.align		4
        /*000c*/ 	.word	0xfffffffe
	.align		4
        /*0010*/ 	.word	0x00000000
	.align		4
        /*0014*/ 	.word	0xfffffffd
	.align		4
        /*0018*/ 	.word	0x00000000
	.align		4
        /*001c*/ 	.word	0xfffffffc


//--------------------- .text._Z10add_vectorPfPKfS1_ --------------------------
	.section	.text._Z10add_vectorPfPKfS1_,"ax",@progbits
	.align	128
        .global         _Z10add_vectorPfPKfS1_
        .type           _Z10add_vectorPfPKfS1_,@function
        .size           _Z10add_vectorPfPKfS1_,(.L_x_1 - _Z10add_vectorPfPKfS1_)
        .other          _Z10add_vectorPfPKfS1_,@"STO_CUDA_ENTRY STV_DEFAULT"
_Z10add_vectorPfPKfS1_:
.text._Z10add_vectorPfPKfS1_:
[----:B------:R-:W-:Y:S01]  /*0000*/  LDC R1, c[0x0][0x37c] ;  /* 0x0000df00ff017b82 */ /* 0x000fe20000000800 */
[----:B------:R-:W0:Y:S07]  /*0010*/  S2R R9, SR_TID.X ;  /* 0x0000000000097919 */ /* 0x000e2e0000002100 */
[----:B------:R-:W0:Y:S01]  /*0020*/  LDC.64 R2, c[0x0][0x388] ;  /* 0x0000e200ff027b82 */ /* 0x000e220000000a00 */
[----:B------:R-:W1:Y:S07]  /*0030*/  LDCU.64 UR4, c[0x0][0x358] ;  /* 0x00006b00ff0477ac */ /* 0x000e6e0008000a00 */
[----:B------:R-:W2:Y:S08]  /*0040*/  LDC.64 R4, c[0x0][0x390] ;  /* 0x0000e400ff047b82 */ /* 0x000eb00000000a00 */
[----:B------:R-:W3:Y:S01]  /*0050*/  LDC.64 R6, c[0x0][0x380] ;  /* 0x0000e000ff067b82 */ /* 0x000ee20000000a00 */
[----:B0-----:R-:W-:-:S04]  /*0060*/  IMAD.WIDE.U32 R2, R9, 0x4, R2 ;  /* 0x0000000409027825 */ /* 0x001fc800078e0002 */
[C---:B--2---:R-:W-:Y:S02]  /*0070*/  IMAD.WIDE.U32 R4, R9.reuse, 0x4, R4 ;  /* 0x0000000409047825 */ /* 0x044fe400078e0004 */
[----:B-1----:R-:W2:Y:S04]  /*0080*/  LDG.E R2, desc[UR4][R2.64] ;  /* 0x0000000402027981 */ /* 0x002ea8000c1e1900 */
[----:B------:R-:W2:Y:S01]  /*0090*/  LDG.E R5, desc[UR4][R4.64] ;  /* 0x0000000404057981 */ /* 0x000ea2000c1e1900 */
[----:B---3--:R-:W-:-:S04]  /*00a0*/  IMAD.WIDE.U32 R6, R9, 0x4, R6 ;  /* 0x0000000409067825 */ /* 0x008fc800078e0006 */
[----:B--2---:R-:W-:-:S05]  /*00b0*/  FADD R9, R2, R5 ;  /* 0x0000000502097221 */ /* 0x004fca0000000000 */
[----:B------:R-:W-:Y:S01]  /*00c0*/  STG.E desc[UR4][R6.64], R9 ;  /* 0x0000000906007986 */ /* 0x000fe2000c101904 */
[----:B------:R-:W-:Y:S05]  /*00d0*/  EXIT ;  /* 0x000000000000794d */ /* 0x000fea0003800000 */
.L_x_0:
[----:B------:R-:W-:-:S00]  /*00e0*/  BRA `(.L_x_0) ;  /* 0xfffffffc00fc7947 */ /* 0x000fc0000383ffff */
[----:B------:R-:W-:-:S00]  /*00f0*/  NOP ;  /* 0x0000000000007918 */ /* 0x000fc00000000000 */
        /* <DEDUP_REMOVED lines=8> */
.L_x_1:


//--------------------- .nv.shared.reserved.0     --------------------------
	.section	.nv.shared.reserved.0,"aw",@nobits
	.weak		__nv_reservedSMEM_offset_0_alias
	.size		__nv_reservedSMEM_offset_0_alias, 0, 64
	.other		__nv_reservedSMEM_offset_0_alias,@"STO_CUDA_RESERVED_SHARED STV_DEFAULT"
__nv_reservedSMEM_offset_0_alias:
	.zero		0
	.zero		64


//--------------------- .nv.constant0._Z10add_vectorPfPKfS1_ --------------------------
	.section	.nv.constant0._Z10add_vectorPfPKfS1_,"a",@progbits
	.sectionflags	@""
	.align	4
.nv.constant0._Z10add_vectorPfPKfS1_:
	.zero		920


//--------------------- SYMBOLS --------------------------

	.type		.nv.reservedSmem.offset0,@object
	.size		.nv.reservedSmem.offset0,0x4
